	.headerflags	@"EF_CUDA_TEXMODE_UNIFIED EF_CUDA_64BIT_ADDRESS EF_CUDA_ACCELERATORS EF_CUDA_SM90 EF_CUDA_VIRTUAL_SM(EF_CUDA_SM90)"
	.elftype	@"ET_EXEC"


//--------------------- .nv.info                  --------------------------
	.section	.nv.info,"",@"SHT_CUDA_INFO"
	.align	4


	//----- nvinfo : EIATTR_REGCOUNT
	.align		4
        /*0000*/ 	.byte	0x04, 0x2f
        /*0002*/ 	.short	(.L_1 - .L_0)
	.align		4
.L_0:
        /*0004*/ 	.word	index@(triton_poi_fused_mean_56)
        /*0008*/ 	.word	0x00000010


	//----- nvinfo : EIATTR_MIN_STACK_SIZE
	.align		4
.L_1:
        /*000c*/ 	.byte	0x04, 0x12
        /*000e*/ 	.short	(.L_3 - .L_2)
	.align		4
.L_2:
        /*0010*/ 	.word	index@(triton_poi_fused_mean_56)
        /*0014*/ 	.word	0x00000000


	//----- nvinfo : EIATTR_FRAME_SIZE
	.align		4
.L_3:
        /*0018*/ 	.byte	0x04, 0x11
        /*001a*/ 	.short	(.L_5 - .L_4)
	.align		4
.L_4:
        /*001c*/ 	.word	index@(triton_poi_fused_mean_56)
        /*0020*/ 	.word	0x00000000


	//----- nvinfo : EIATTR_MIN_STACK_SIZE
	.align		4
.L_5:
        /*0024*/ 	.byte	0x04, 0x12
        /*0026*/ 	.short	(.L_7 - .L_6)
	.align		4
.L_6:
        /*0028*/ 	.word	index@(triton_poi_fused_mean_56)
        /*002c*/ 	.word	0x00000000
.L_7:


//--------------------- .nv.info.triton_poi_fused_mean_56 --------------------------
	.section	.nv.info.triton_poi_fused_mean_56,"",@"SHT_CUDA_INFO"
	.sectionflags	@""
	.align	4


	//----- nvinfo : EIATTR_CUDA_API_VERSION
	.align		4
        /*0000*/ 	.byte	0x04, 0x37
        /*0002*/ 	.short	(.L_9 - .L_8)
.L_8:
        /*0004*/ 	.word	0x0000007c


	//----- nvinfo : EIATTR_KPARAM_INFO
	.align		4
.L_9:
        /*0008*/ 	.byte	0x04, 0x17
        /*000a*/ 	.short	(.L_11 - .L_10)
.L_10:
        /*000c*/ 	.word	0x00000000
        /*0010*/ 	.short	0x0002
        /*0012*/ 	.short	0x0010
        /*0014*/ 	.byte	0x00, 0xf0, 0x11, 0x00


	//----- nvinfo : EIATTR_KPARAM_INFO
	.align		4
.L_11:
        /*0018*/ 	.byte	0x04, 0x17
        /*001a*/ 	.short	(.L_13 - .L_12)
.L_12:
        /*001c*/ 	.word	0x00000000
        /*0020*/ 	.short	0x0001
        /*0022*/ 	.short	0x0008
        /*0024*/ 	.byte	0x00, 0xf4, 0x21, 0x00


	//----- nvinfo : EIATTR_KPARAM_INFO
	.align		4
.L_13:
        /*0028*/ 	.byte	0x04, 0x17
        /*002a*/ 	.short	(.L_15 - .L_14)
.L_14:
        /*002c*/ 	.word	0x00000000
        /*0030*/ 	.short	0x0000
        /*0032*/ 	.short	0x0000
        /*0034*/ 	.byte	0x00, 0xf4, 0x21, 0x00


	//----- nvinfo : EIATTR_SPARSE_MMA_MASK
	.align		4
.L_15:
        /*0038*/ 	.byte	0x03, 0x50
        /*003a*/ 	.short	0x0000


	//----- nvinfo : EIATTR_MAXREG_COUNT
	.align		4
        /*003c*/ 	.byte	0x03, 0x1b
        /*003e*/ 	.short	0x00ff


	//----- nvinfo : EIATTR_EXIT_INSTR_OFFSETS
	.align		4
        /*0040*/ 	.byte	0x04, 0x1c
        /*0042*/ 	.short	(.L_17 - .L_16)


	//   ....[0]....
.L_16:
        /*0044*/ 	.word	0x00000240


	//----- nvinfo : EIATTR_REQNTID
	.align		4
.L_17:
        /*0048*/ 	.byte	0x04, 0x10
        /*004a*/ 	.short	(.L_19 - .L_18)
.L_18:
        /*004c*/ 	.word	0x00000080
        /*0050*/ 	.word	0x00000001
        /*0054*/ 	.word	0x00000001


	//----- nvinfo : EIATTR_CBANK_PARAM_SIZE
	.align		4
.L_19:
        /*0058*/ 	.byte	0x03, 0x19
        /*005a*/ 	.short	0x0014


	//----- nvinfo : EIATTR_PARAM_CBANK
	.align		4
        /*005c*/ 	.byte	0x04, 0x0a
        /*005e*/ 	.short	(.L_21 - .L_20)
	.align		4
.L_20:
        /*0060*/ 	.word	index@(.nv.constant0.triton_poi_fused_mean_56)
        /*0064*/ 	.short	0x0210
        /*0066*/ 	.short	0x0014


	//----- nvinfo : EIATTR_SW_WAR
	.align		4
.L_21:
        /*0068*/ 	.byte	0x04, 0x36
        /*006a*/ 	.short	(.L_23 - .L_22)
.L_22:
        /*006c*/ 	.word	0x00000008
.L_23:


//--------------------- .nv.callgraph             --------------------------
	.section	.nv.callgraph,"",@"SHT_CUDA_CALLGRAPH"
	.align	4
	.sectionentsize	8
	.align		4
        /*0000*/ 	.word	0x00000000
	.align		4
        /*0004*/ 	.word	0xffffffff
	.align		4
        /*0008*/ 	.word	0x00000000
	.align		4
        /*000c*/ 	.word	0xfffffffe
	.align		4
        /*0010*/ 	.word	0x00000000
	.align		4
        /*0014*/ 	.word	0xfffffffd
	.align		4
        /*0018*/ 	.word	0x00000000
	.align		4
        /*001c*/ 	.word	0xfffffffc


//--------------------- .text.triton_poi_fused_mean_56 --------------------------
	.section	.text.triton_poi_fused_mean_56,"ax",@progbits
	.align	128
        .global         triton_poi_fused_mean_56
        .type           triton_poi_fused_mean_56,@function
        .size           triton_poi_fused_mean_56,(.L_x_1 - triton_poi_fused_mean_56)
        .other          triton_poi_fused_mean_56,@"STO_CUDA_ENTRY STV_DEFAULT"
triton_poi_fused_mean_56:
.text.triton_poi_fused_mean_56:
[----:B------:R-:W-:Y:S01]  /*0000*/  LDC R1, c[0x0][0x28] ;  /* 0x00000a00ff017b82 */ /* 0x000fe20000000800 */
[----:B------:R-:W1:Y:S01]  /*0010*/  S2R R0, SR_TID.X ;  /* 0x0000000000007919 */ /* 0x000e620000002100 */
[----:B------:R-:W-:Y:S01]  /*0020*/  ULDC.64 UR4, c[0x0][0x208] ;  /* 0x0000820000047ab9 */ /* 0x000fe20000000a00 */
[----:B------:R-:W2:Y:S01]  /*0030*/  S2R R3, SR_CTAID.X ;  /* 0x0000000000037919 */ /* 0x000ea20000002500 */
[----:B-1----:R-:W-:-:S04]  /*0040*/  SHF.L.U32 R0, R0, 0x1, RZ ;  /* 0x0000000100007819 */ /* 0x002fc800000006ff */
[----:B------:R-:W-:-:S04]  /*0050*/  LOP3.LUT R0, R0, 0xfe, RZ, 0xc0, !PT ;  /* 0x000000fe00007812 */ /* 0x000fc800078ec0ff */
[----:B--2---:R-:W-:Y:S02]  /*0060*/  LEA R0, R3, R0, 0x8 ;  /* 0x0000000003007211 */ /* 0x004fe400078e40ff */
[----:B------:R-:W1:Y:S02]  /*0070*/  LDC.64 R2, c[0x0][0x210] ;  /* 0x00008400ff027b82 */ /* 0x000e640000000a00 */
[----:B------:R-:W-:-:S04]  /*0080*/  SHF.R.S32.HI R5, RZ, 0x1f, R0 ;  /* 0x0000001fff057819 */ /* 0x000fc80000011400 */
[----:B------:R-:W-:-:S04]  /*0090*/  LEA.HI R5, R5, R0, RZ, 0xd ;  /* 0x0000000005057211 */ /* 0x000fc800078f68ff */
[C---:B------:R-:W-:Y:S02]  /*00a0*/  SHF.L.U32 R4, R5.reuse, 0x2, RZ ;  /* 0x0000000205047819 */ /* 0x040fe400000006ff */
[----:B------:R-:W-:Y:S02]  /*00b0*/  LOP3.LUT R5, R5, 0xffffe000, RZ, 0xc0, !PT ;  /* 0xffffe00005057812 */ /* 0x000fe400078ec0ff */
[----:B------:R-:W-:-:S04]  /*00c0*/  LOP3.LUT R4, R4, 0xffff8000, RZ, 0xc0, !PT ;  /* 0xffff800004047812 */ /* 0x000fc800078ec0ff */
[----:B------:R-:W-:-:S04]  /*00d0*/  IADD3 R9, R4, R0, -R5 ;  /* 0x0000000004097210 */ /* 0x000fc80007ffe805 */
[----:B------:R-:W-:Y:S02]  /*00e0*/  IADD3 R7, R9, 0x2000, RZ ;  /* 0x0000200009077810 */ /* 0x000fe40007ffe0ff */
[----:B------:R-:W-:Y:S01]  /*00f0*/  IADD3 R11, R9, 0x4000, RZ ;  /* 0x00004000090b7810 */ /* 0x000fe20007ffe0ff */
[----:B-1----:R-:W-:Y:S01]  /*0100*/  IMAD.WIDE R4, R9, 0x4, R2 ;  /* 0x0000000409047825 */ /* 0x002fe200078e0202 */
[----:B------:R-:W-:-:S03]  /*0110*/  IADD3 R13, R9, 0x6000, RZ ;  /* 0x00006000090d7810 */ /* 0x000fc60007ffe0ff */
[--C-:B------:R-:W-:Y:S02]  /*0120*/  IMAD.WIDE R6, R7, 0x4, R2.reuse ;  /* 0x0000000407067825 */ /* 0x100fe400078e0202 */
[----:B------:R-:W2:Y:S02]  /*0130*/  LDG.E.64 R4, desc[UR4][R4.64] ;  /* 0x0000000404047981 */ /* 0x000ea4000c1e1b00 */
[--C-:B------:R-:W-:Y:S02]  /*0140*/  IMAD.WIDE R8, R11, 0x4, R2.reuse ;  /* 0x000000040b087825 */ /* 0x100fe400078e0202 */
[----:B------:R-:W2:Y:S01]  /*0150*/  LDG.E.64 R6, desc[UR4][R6.64] ;  /* 0x0000000406067981 */ /* 0x000ea2000c1e1b00 */
[----:B------:R-:W1:Y:S01]  /*0160*/  LDC.64 R10, c[0x0][0x218] ;  /* 0x00008600ff0a7b82 */ /* 0x000e620000000a00 */
[----:B------:R-:W-:Y:S02]  /*0170*/  IMAD.WIDE R2, R13, 0x4, R2 ;  /* 0x000000040d027825 */ /* 0x000fe400078e0202 */
[----:B------:R-:W3:Y:S04]  /*0180*/  LDG.E.64 R8, desc[UR4][R8.64] ;  /* 0x0000000408087981 */ /* 0x000ee8000c1e1b00 */
[----:B------:R-:W4:Y:S01]  /*0190*/  LDG.E.64 R2, desc[UR4][R2.64] ;  /* 0x0000000402027981 */ /* 0x000f22000c1e1b00 */
[----:B--2---:R-:W-:Y:S01]  /*01a0*/  FADD R13, R4, R6 ;  /* 0x00000006040d7221 */ /* 0x004fe20000000000 */
[----:B------:R-:W-:-:S03]  /*01b0*/  FADD R12, R5, R7 ;  /* 0x00000007050c7221 */ /* 0x000fc60000000000 */
[----:B---3--:R-:W-:Y:S01]  /*01c0*/  FADD R13, R8, R13 ;  /* 0x0000000d080d7221 */ /* 0x008fe20000000000 */
[----:B------:R-:W-:-:S03]  /*01d0*/  FADD R12, R9, R12 ;  /* 0x0000000c090c7221 */ /* 0x000fc60000000000 */
[----:B----4-:R-:W-:Y:S01]  /*01e0*/  FADD R13, R2, R13 ;  /* 0x0000000d020d7221 */ /* 0x010fe20000000000 */
[----:B------:R-:W-:Y:S01]  /*01f0*/  FADD R12, R3, R12 ;  /* 0x0000000c030c7221 */ /* 0x000fe20000000000 */
[----:B-1----:R-:W-:-:S04]  /*0200*/  IMAD.WIDE R4, R0, 0x4, R10 ;  /* 0x0000000400047825 */ /* 0x002fc800078e020a */
[----:B------:R-:W-:Y:S01]  /*0210*/  FMUL R6, R13, 0.25 ;  /* 0x3e8000000d067820 */ /* 0x000fe20000400000 */
[----:B------:R-:W-:-:S05]  /*0220*/  FMUL R7, R12, 0.25 ;  /* 0x3e8000000c077820 */ /* 0x000fca0000400000 */
[----:B------:R-:W-:Y:S01]  /*0230*/  STG.E.64 desc[UR4][R4.64], R6 ;  /* 0x0000000604007986 */ /* 0x000fe2000c101b04 */
[----:B------:R-:W-:Y:S05]  /*0240*/  EXIT ;  /* 0x000000000000794d */ /* 0x000fea0003800000 */
.L_x_0:
[----:B------:R-:W-:-:S00]  /*0250*/  BRA `(.L_x_0) ;  /* 0xfffffffc00fc7947 */ /* 0x000fc0000383ffff */
[----:B------:R-:W-:-:S00]  /*0260*/  NOP ;  /* 0x0000000000007918 */ /* 0x000fc00000000000 */
        /* <DEDUP_REMOVED lines=9> */
.L_x_1:


//--------------------- .nv.constant0.triton_poi_fused_mean_56 --------------------------
	.section	.nv.constant0.triton_poi_fused_mean_56,"a",@progbits
	.sectionflags	@""
	.align	4
.nv.constant0.triton_poi_fused_mean_56:
	.zero		548
